//
// Generated by NVIDIA NVVM Compiler
//
// Compiler Build ID: CL-36424714
// Cuda compilation tools, release 13.0, V13.0.88
// Based on NVVM 20.0.0
//

.version 9.0
.target sm_100
.address_size 64

	// .globl	_Z21print_flattened_indexv
.extern .func  (.param .b32 func_retval0) vprintf
(
	.param .b64 vprintf_param_0,
	.param .b64 vprintf_param_1
)
;
.global .align 1 .b8 $str[45] = {66, 108, 111, 99, 107, 32, 40, 37, 100, 44, 37, 100, 41, 44, 32, 84, 104, 114, 101, 97, 100, 32, 40, 37, 100, 44, 37, 100, 41, 32, 45, 62, 32, 105, 100, 95, 49, 100, 32, 61, 32, 37, 100, 10};

.visible .entry _Z21print_flattened_indexv()
{
	.local .align 8 .b8 	__local_depot0[24];
	.reg .b64 	%SP;
	.reg .b64 	%SPL;
	.reg .b32 	%r<9>;
	.reg .b64 	%rd<5>;

	mov.u64 	%SPL, __local_depot0;
	cvta.local.u64 	%SP, %SPL;
	add.u64 	%rd1, %SP, 0;
	add.u64 	%rd2, %SPL, 0;
	mov.u32 	%r1, %tid.y;
	mov.u32 	%r2, %ntid.x;
	mov.u32 	%r3, %tid.x;
	mad.lo.s32 	%r4, %r1, %r2, %r3;
	mov.u32 	%r5, %ctaid.x;
	mov.u32 	%r6, %ctaid.y;
	st.local.v2.u32 	[%rd2], {%r5, %r6};
	st.local.v2.u32 	[%rd2+8], {%r3, %r1};
	st.local.u32 	[%rd2+16], %r4;
	mov.u64 	%rd3, $str;
	cvta.global.u64 	%rd4, %rd3;
	{ // callseq 0, 0
	.param .b64 param0;
	st.param.b64 	[param0], %rd4;
	.param .b64 param1;
	st.param.b64 	[param1], %rd1;
	.param .b32 retval0;
	call.uni (retval0), 
	vprintf, 
	(
	param0, 
	param1
	);
	ld.param.b32 	%r7, [retval0];
	} // callseq 0
	ret;

}


// ===== COMPILED SASS (sm_100) =====

	.target	sm_100

	.elftype	@"ET_EXEC"


//--------------------- .note.nv.tkinfo           --------------------------
	.section	.note.nv.tkinfo,"",@"SHT_NOTE"
	.sectionflags	@"SHF_NOTE_NV_TKINFO"
	.tkinfo
        /*0018*/ 	.word	0x00000002
        /*0030*/ 	.string	""
        /*0030*/ 	.string	"ptxas"
        /*0030*/ 	.string	"Cuda compilation tools, release 13.0, V13.0.88"
        /*0030*/ 	.string	"Build cuda_13.0.r13.0/compiler.36424714_0"
        /*0030*/ 	.string	"-arch sm_100 -m 64 "



//--------------------- .note.nv.cuinfo           --------------------------
	.section	.note.nv.cuinfo,"",@"SHT_NOTE"
	.sectionflags	@"SHF_NOTE_NV_CUINFO"
        /*0018*/ 	.short	0x0002
        /*001a*/ 	.short	0x0064
        /*001c*/ 	.short	0x0082
	.zero		2


//--------------------- .nv.info                  --------------------------
	.section	.nv.info,"",@"SHT_CUDA_INFO"
	.align	4


	//----- nvinfo : EIATTR_REGCOUNT
	.align		4
        /*0000*/ 	.byte	0x04, 0x2f
        /*0002*/ 	.short	(.L_2 - .L_1)
	.align		4
.L_1:
        /*0004*/ 	.word	index@(_Z21print_flattened_indexv)
        /*0008*/ 	.word	0x00000018


	//----- nvinfo : EIATTR_FRAME_SIZE
	.align		4
.L_2:
        /*000c*/ 	.byte	0x04, 0x11
        /*000e*/ 	.short	(.L_4 - .L_3)
	.align		4
.L_3:
        /*0010*/ 	.word	index@(_Z21print_flattened_indexv)
        /*0014*/ 	.word	0x00000018


	//----- nvinfo : EIATTR_MIN_STACK_SIZE
	.align		4
.L_4:
        /*0018*/ 	.byte	0x04, 0x12
        /*001a*/ 	.short	(.L_6 - .L_5)
	.align		4
.L_5:
        /*001c*/ 	.word	index@(_Z21print_flattened_indexv)
        /*0020*/ 	.word	0x00000018
.L_6:


//--------------------- .nv.compat                --------------------------
	.section	.nv.compat,"",@"SHT_CUDA_COMPAT_INFO"
	.align	4
        /*0000*/ 	.byte	0x02, 0x09, 0x00, 0x00, 0x02, 0x02, 0x01, 0x00, 0x02, 0x05, 0x05, 0x00, 0x03, 0x07, 0x01, 0x01
        /*0010*/ 	.byte	0x02, 0x03, 0x00, 0x00, 0x02, 0x06, 0x01, 0x00, 0x04, 0x0b, 0x08, 0x00, 0x09, 0x00, 0x00, 0x00
        /*0020*/ 	.byte	0x00, 0x00, 0x00, 0x00


//--------------------- .nv.info._Z21print_flattened_indexv --------------------------
	.section	.nv.info._Z21print_flattened_indexv,"",@"SHT_CUDA_INFO"
	.sectionflags	@""
	.align	4


	//----- nvinfo : EIATTR_CUDA_API_VERSION
	.align		4
        /*0000*/ 	.byte	0x04, 0x37
        /*0002*/ 	.short	(.L_8 - .L_7)
.L_7:
        /*0004*/ 	.word	0x00000082


	//----- nvinfo : EIATTR_SPARSE_MMA_MASK
	.align		4
.L_8:
        /*0008*/ 	.byte	0x03, 0x50
        /*000a*/ 	.short	0x0000


	//----- nvinfo : EIATTR_MAXREG_COUNT
	.align		4
        /*000c*/ 	.byte	0x03, 0x1b
        /*000e*/ 	.short	0x00ff


	//----- nvinfo : EIATTR_EXTERNS
	.align		4
        /*0010*/ 	.byte	0x04, 0x0f
        /*0012*/ 	.short	(.L_10 - .L_9)


	//   ....[0]....
	.align		4
.L_9:
        /*0014*/ 	.word	index@(vprintf)


	//----- nvinfo : EIATTR_MERCURY_ISA_VERSION
	.align		4
.L_10:
        /*0018*/ 	.byte	0x03, 0x5f
        /*001a*/ 	.short	0x0101


	//----- nvinfo : EIATTR_VRC_CTA_INIT_COUNT
	.align		4
        /*001c*/ 	.byte	0x02, 0x4a
	.zero		1
	.zero		1


	//----- nvinfo : EIATTR_SYSCALL_OFFSETS
	.align		4
        /*0020*/ 	.byte	0x04, 0x46
        /*0022*/ 	.short	(.L_12 - .L_11)


	//   ....[0]....
.L_11:
        /*0024*/ 	.word	0x00000150


	//----- nvinfo : EIATTR_EXIT_INSTR_OFFSETS
	.align		4
.L_12:
        /*0028*/ 	.byte	0x04, 0x1c
        /*002a*/ 	.short	(.L_14 - .L_13)


	//   ....[0]....
.L_13:
        /*002c*/ 	.word	0x00000160


	//----- nvinfo : EIATTR_SW_WAR
	.align		4
.L_14:
        /*0030*/ 	.byte	0x04, 0x36
        /*0032*/ 	.short	(.L_16 - .L_15)
.L_15:
        /*0034*/ 	.word	0x00000008
.L_16:


//--------------------- .nv.callgraph             --------------------------
	.section	.nv.callgraph,"",@"SHT_CUDA_CALLGRAPH"
	.align	4
	.sectionentsize	8
	.align		4
        /*0000*/ 	.word	0x00000000
	.align		4
        /*0004*/ 	.word	0xffffffff
	.align		4
        /*0008*/ 	.word	index@(_Z21print_flattened_indexv)
	.align		4
        /*000c*/ 	.word	index@(vprintf)
	.align		4
        /*0010*/ 	.word	0x00000000
	.align		4
        /*0014*/ 	.word	0xfffffffe
	.align		4
        /*0018*/ 	.word	0x00000000
	.align		4
        /*001c*/ 	.word	0xfffffffd
	.align		4
        /*0020*/ 	.word	0x00000000
	.align		4
        /*0024*/ 	.word	0xfffffffc


//--------------------- .nv.constant4             --------------------------
	.section	.nv.constant4,"a",@progbits
	.align	8
	.align		8
.nv.constant4:
        /*0000*/ 	.dword	vprintf
	.align		8
        /*0008*/ 	.dword	$str


//--------------------- .text._Z21print_flattened_indexv --------------------------
	.section	.text._Z21print_flattened_indexv,"ax",@progbits
	.align	128
        .global         _Z21print_flattened_indexv
        .type           _Z21print_flattened_indexv,@function
        .size           _Z21print_flattened_indexv,(.L_x_2 - _Z21print_flattened_indexv)
        .other          _Z21print_flattened_indexv,@"STO_CUDA_ENTRY STV_DEFAULT"
_Z21print_flattened_indexv:
.text._Z21print_flattened_indexv:
[----:B------:R-:W0:Y:S01]  /*0000*/  LDC R1, c[0x0][0x37c] ;  /* 0x0000df00ff017b82 */ /* 0x000e220000000800 */
[----:B------:R-:W1:Y:S01]  /*0010*/  S2R R9, SR_TID.Y ;  /* 0x0000000000097919 */ /* 0x000e620000002200 */
[----:B------:R-:W2:Y:S01]  /*0020*/  LDCU UR5, c[0x0][0x2fc] ;  /* 0x00005f80ff0577ac */ /* 0x000ea20008000800 */
[----:B------:R-:W-:Y:S01]  /*0030*/  MOV R2, 0x0 ;  /* 0x0000000000027802 */ /* 0x000fe20000000f00 */
[----:B0-----:R-:W-:Y:S01]  /*0040*/  VIADD R1, R1, 0xffffffe8 ;  /* 0xffffffe801017836 */ /* 0x001fe20000000000 */
[----:B------:R-:W1:Y:S01]  /*0050*/  S2R R8, SR_TID.X ;  /* 0x0000000000087919 */ /* 0x000e620000002100 */
[----:B------:R-:W1:Y:S01]  /*0060*/  LDCU UR6, c[0x0][0x360] ;  /* 0x00006c00ff0677ac */ /* 0x000e620008000800 */
[----:B------:R-:W0:Y:S01]  /*0070*/  S2R R10, SR_CTAID.X ;  /* 0x00000000000a7919 */ /* 0x000e220000002500 */
[----:B------:R-:W3:Y:S01]  /*0080*/  LDCU UR4, c[0x0][0x2f8] ;  /* 0x00005f00ff0477ac */ /* 0x000ee20008000800 */
[----:B------:R-:W4:Y:S01]  /*0090*/  LDC.64 R2, c[0x4][R2] ;  /* 0x0100000002027b82 */ /* 0x000f220000000a00 */
[----:B------:R-:W0:Y:S01]  /*00a0*/  S2R R11, SR_CTAID.Y ;  /* 0x00000000000b7919 */ /* 0x000e220000002600 */
[----:B---3--:R-:W-:-:S05]  /*00b0*/  IADD3 R6, P0, PT, R1, UR4, RZ ;  /* 0x0000000401067c10 */ /* 0x008fca000ff1e0ff */
[----:B--2---:R-:W-:Y:S02]  /*00c0*/  IMAD.X R7, RZ, RZ, UR5, P0 ;  /* 0x00000005ff077e24 */ /* 0x004fe400080e06ff */
[----:B-1----:R-:W-:Y:S01]  /*00d0*/  IMAD R0, R9, UR6, R8 ;  /* 0x0000000609007c24 */ /* 0x002fe2000f8e0208 */
[----:B------:R1:W-:Y:S01]  /*00e0*/  STL.64 [R1+0x8], R8 ;  /* 0x0000080801007387 */ /* 0x0003e20000100a00 */
[----:B------:R-:W2:Y:S03]  /*00f0*/  LDCU.64 UR6, c[0x4][0x8] ;  /* 0x01000100ff0677ac */ /* 0x000ea60008000a00 */
[----:B------:R1:W-:Y:S04]  /*0100*/  STL [R1+0x10], R0 ;  /* 0x0000100001007387 */ /* 0x0003e80000100800 */
[----:B0-----:R1:W-:Y:S01]  /*0110*/  STL.64 [R1], R10 ;  /* 0x0000000a01007387 */ /* 0x0013e20000100a00 */
[----:B--2---:R-:W-:Y:S01]  /*0120*/  IMAD.U32 R4, RZ, RZ, UR6 ;  /* 0x00000006ff047e24 */ /* 0x004fe2000f8e00ff */
[----:B-1--4-:R-:W-:-:S07]  /*0130*/  MOV R5, UR7 ;  /* 0x0000000700057c02 */ /* 0x012fce0008000f00 */
[----:B------:R-:W-:-:S07]  /*0140*/  LEPC R20, `(.L_x_0) ;  /* 0x000000001014794e */ /* 0x000fce0000000000 */
[----:B------:R-:W-:Y:S05]  /*0150*/  CALL.ABS.NOINC R2 ;  /* 0x0000000002007343 */ /* 0x000fea0003c00000 */
.L_x_0:
[----:B------:R-:W-:Y:S05]  /*0160*/  EXIT ;  /* 0x000000000000794d */ /* 0x000fea0003800000 */
.L_x_1:
[----:B------:R-:W-:-:S00]  /*0170*/  BRA `(.L_x_1) ;  /* 0xfffffffc00fc7947 */ /* 0x000fc0000383ffff */
[----:B------:R-:W-:-:S00]  /*0180*/  NOP ;  /* 0x0000000000007918 */ /* 0x000fc00000000000 */
[----:B------:R-:W-:-:S00]  /*0190*/  NOP ;  /* 0x0000000000007918 */ /* 0x000fc00000000000 */
[----:B------:R-:W-:-:S00]  /*01a0*/  NOP ;  /* 0x0000000000007918 */ /* 0x000fc00000000000 */
[----:B------:R-:W-:-:S00]  /*01b0*/  NOP ;  /* 0x0000000000007918 */ /* 0x000fc00000000000 */
[----:B------:R-:W-:-:S00]  /*01c0*/  NOP ;  /* 0x0000000000007918 */ /* 0x000fc00000000000 */
[----:B------:R-:W-:-:S00]  /*01d0*/  NOP ;  /* 0x0000000000007918 */ /* 0x000fc00000000000 */
[----:B------:R-:W-:-:S00]  /*01e0*/  NOP ;  /* 0x0000000000007918 */ /* 0x000fc00000000000 */
[----:B------:R-:W-:-:S00]  /*01f0*/  NOP ;  /* 0x0000000000007918 */ /* 0x000fc00000000000 */
.L_x_2:


//--------------------- .nv.global.init           --------------------------
	.section	.nv.global.init,"aw",@progbits
.nv.global.init:
	.type		$str,@object
	.size		$str,(.L_0 - $str)
$str:
        /*0000*/ 	.byte	0x42, 0x6c, 0x6f, 0x63, 0x6b, 0x20, 0x28, 0x25, 0x64, 0x2c, 0x25, 0x64, 0x29, 0x2c, 0x20, 0x54
        /*0010*/ 	.byte	0x68, 0x72, 0x65, 0x61, 0x64, 0x20, 0x28, 0x25, 0x64, 0x2c, 0x25, 0x64, 0x29, 0x20, 0x2d, 0x3e
        /*0020*/ 	.byte	0x20, 0x69, 0x64, 0x5f, 0x31, 0x64, 0x20, 0x3d, 0x20, 0x25, 0x64, 0x0a, 0x00
.L_0:


//--------------------- .nv.shared.reserved.0     --------------------------
	.section	.nv.shared.reserved.0,"aw",@nobits
	.weak		__nv_reservedSMEM_offset_0_alias
	.size		__nv_reservedSMEM_offset_0_alias, 0, 64
	.other		__nv_reservedSMEM_offset_0_alias,@"STO_CUDA_RESERVED_SHARED STV_DEFAULT"
__nv_reservedSMEM_offset_0_alias:
	.zero		0
	.zero		64


//--------------------- .nv.constant0._Z21print_flattened_indexv --------------------------
	.section	.nv.constant0._Z21print_flattened_indexv,"a",@progbits
	.sectionflags	@""
	.align	4
.nv.constant0._Z21print_flattened_indexv:
	.zero		896


//--------------------- SYMBOLS --------------------------

	.type		.nv.reservedSmem.offset0,@object
	.size		.nv.reservedSmem.offset0,0x4
	.type		vprintf,@function
